//
// Generated by NVIDIA NVVM Compiler
//
// Compiler Build ID: CL-36424714
// Cuda compilation tools, release 13.0, V13.0.88
// Based on NVVM 20.0.0
//

.version 9.0
.target sm_100
.address_size 64

	// .globl	_Z8blur_matPPfS0_

.visible .entry _Z8blur_matPPfS0_(
	.param .u64 .ptr .align 1 _Z8blur_matPPfS0__param_0,
	.param .u64 .ptr .align 1 _Z8blur_matPPfS0__param_1
)
{
	.reg .b32 	%r<9>;
	.reg .b32 	%f<3>;
	.reg .b64 	%rd<15>;

	ld.param.u64 	%rd1, [_Z8blur_matPPfS0__param_0];
	ld.param.u64 	%rd2, [_Z8blur_matPPfS0__param_1];
	cvta.to.global.u64 	%rd3, %rd2;
	cvta.to.global.u64 	%rd4, %rd1;
	mov.u32 	%r1, %ctaid.y;
	mov.u32 	%r2, %ntid.y;
	mov.u32 	%r3, %tid.y;
	mad.lo.s32 	%r4, %r1, %r2, %r3;
	mov.u32 	%r5, %ctaid.x;
	mov.u32 	%r6, %ntid.x;
	mov.u32 	%r7, %tid.x;
	mad.lo.s32 	%r8, %r5, %r6, %r7;
	mul.wide.u32 	%rd5, %r4, 8;
	add.s64 	%rd6, %rd4, %rd5;
	ld.global.u64 	%rd7, [%rd6];
	cvta.to.global.u64 	%rd8, %rd7;
	mul.wide.s32 	%rd9, %r8, 4;
	add.s64 	%rd10, %rd8, %rd9;
	ld.global.f32 	%f1, [%rd10];
	add.f32 	%f2, %f1, 0f3F800000;
	add.s64 	%rd11, %rd3, %rd5;
	ld.global.u64 	%rd12, [%rd11];
	cvta.to.global.u64 	%rd13, %rd12;
	add.s64 	%rd14, %rd13, %rd9;
	st.global.f32 	[%rd14], %f2;
	ret;

}


// ===== COMPILED SASS (sm_100) =====

	.target	sm_100

	.elftype	@"ET_EXEC"


//--------------------- .note.nv.tkinfo           --------------------------
	.section	.note.nv.tkinfo,"",@"SHT_NOTE"
	.sectionflags	@"SHF_NOTE_NV_TKINFO"
	.tkinfo
        /*0018*/ 	.word	0x00000002
        /*0030*/ 	.string	""
        /*0030*/ 	.string	"ptxas"
        /*0030*/ 	.string	"Cuda compilation tools, release 13.0, V13.0.88"
        /*0030*/ 	.string	"Build cuda_13.0.r13.0/compiler.36424714_0"
        /*0030*/ 	.string	"-arch sm_100 -m 64 "



//--------------------- .note.nv.cuinfo           --------------------------
	.section	.note.nv.cuinfo,"",@"SHT_NOTE"
	.sectionflags	@"SHF_NOTE_NV_CUINFO"
        /*0018*/ 	.short	0x0002
        /*001a*/ 	.short	0x0064
        /*001c*/ 	.short	0x0082
	.zero		2


//--------------------- .nv.info                  --------------------------
	.section	.nv.info,"",@"SHT_CUDA_INFO"
	.align	4


	//----- nvinfo : EIATTR_REGCOUNT
	.align		4
        /*0000*/ 	.byte	0x04, 0x2f
        /*0002*/ 	.short	(.L_1 - .L_0)
	.align		4
.L_0:
        /*0004*/ 	.word	index@(_Z8blur_matPPfS0_)
        /*0008*/ 	.word	0x0000000c


	//----- nvinfo : EIATTR_FRAME_SIZE
	.align		4
.L_1:
        /*000c*/ 	.byte	0x04, 0x11
        /*000e*/ 	.short	(.L_3 - .L_2)
	.align		4
.L_2:
        /*0010*/ 	.word	index@(_Z8blur_matPPfS0_)
        /*0014*/ 	.word	0x00000000


	//----- nvinfo : EIATTR_MIN_STACK_SIZE
	.align		4
.L_3:
        /*0018*/ 	.byte	0x04, 0x12
        /*001a*/ 	.short	(.L_5 - .L_4)
	.align		4
.L_4:
        /*001c*/ 	.word	index@(_Z8blur_matPPfS0_)
        /*0020*/ 	.word	0x00000000
.L_5:


//--------------------- .nv.compat                --------------------------
	.section	.nv.compat,"",@"SHT_CUDA_COMPAT_INFO"
	.align	4
        /*0000*/ 	.byte	0x02, 0x09, 0x00, 0x00, 0x02, 0x02, 0x01, 0x00, 0x02, 0x05, 0x05, 0x00, 0x03, 0x07, 0x01, 0x01
        /*0010*/ 	.byte	0x02, 0x03, 0x00, 0x00, 0x02, 0x06, 0x01, 0x00, 0x04, 0x0b, 0x08, 0x00, 0x09, 0x00, 0x00, 0x00
        /*0020*/ 	.byte	0x00, 0x00, 0x00, 0x00


//--------------------- .nv.info._Z8blur_matPPfS0_ --------------------------
	.section	.nv.info._Z8blur_matPPfS0_,"",@"SHT_CUDA_INFO"
	.sectionflags	@""
	.align	4


	//----- nvinfo : EIATTR_CUDA_API_VERSION
	.align		4
        /*0000*/ 	.byte	0x04, 0x37
        /*0002*/ 	.short	(.L_7 - .L_6)
.L_6:
        /*0004*/ 	.word	0x00000082


	//----- nvinfo : EIATTR_KPARAM_INFO
	.align		4
.L_7:
        /*0008*/ 	.byte	0x04, 0x17
        /*000a*/ 	.short	(.L_9 - .L_8)
.L_8:
        /*000c*/ 	.word	0x00000000
        /*0010*/ 	.short	0x0001
        /*0012*/ 	.short	0x0008
        /*0014*/ 	.byte	0x00, 0xf5, 0x21, 0x00


	//----- nvinfo : EIATTR_KPARAM_INFO
	.align		4
.L_9:
        /*0018*/ 	.byte	0x04, 0x17
        /*001a*/ 	.short	(.L_11 - .L_10)
.L_10:
        /*001c*/ 	.word	0x00000000
        /*0020*/ 	.short	0x0000
        /*0022*/ 	.short	0x0000
        /*0024*/ 	.byte	0x00, 0xf5, 0x21, 0x00


	//----- nvinfo : EIATTR_SPARSE_MMA_MASK
	.align		4
.L_11:
        /*0028*/ 	.byte	0x03, 0x50
        /*002a*/ 	.short	0x0000


	//----- nvinfo : EIATTR_MAXREG_COUNT
	.align		4
        /*002c*/ 	.byte	0x03, 0x1b
        /*002e*/ 	.short	0x00ff


	//----- nvinfo : EIATTR_MERCURY_ISA_VERSION
	.align		4
        /*0030*/ 	.byte	0x03, 0x5f
        /*0032*/ 	.short	0x0101


	//----- nvinfo : EIATTR_VRC_CTA_INIT_COUNT
	.align		4
        /*0034*/ 	.byte	0x02, 0x4a
	.zero		1
	.zero		1


	//----- nvinfo : EIATTR_EXIT_INSTR_OFFSETS
	.align		4
        /*0038*/ 	.byte	0x04, 0x1c
        /*003a*/ 	.short	(.L_13 - .L_12)


	//   ....[0]....
.L_12:
        /*003c*/ 	.word	0x00000150


	//----- nvinfo : EIATTR_CBANK_PARAM_SIZE
	.align		4
.L_13:
        /*0040*/ 	.byte	0x03, 0x19
        /*0042*/ 	.short	0x0010


	//----- nvinfo : EIATTR_PARAM_CBANK
	.align		4
        /*0044*/ 	.byte	0x04, 0x0a
        /*0046*/ 	.short	(.L_15 - .L_14)
	.align		4
.L_14:
        /*0048*/ 	.word	index@(.nv.constant0._Z8blur_matPPfS0_)
        /*004c*/ 	.short	0x0380
        /*004e*/ 	.short	0x0010


	//----- nvinfo : EIATTR_SW_WAR
	.align		4
.L_15:
        /*0050*/ 	.byte	0x04, 0x36
        /*0052*/ 	.short	(.L_17 - .L_16)
.L_16:
        /*0054*/ 	.word	0x00000008
.L_17:


//--------------------- .nv.callgraph             --------------------------
	.section	.nv.callgraph,"",@"SHT_CUDA_CALLGRAPH"
	.align	4
	.sectionentsize	8
	.align		4
        /*0000*/ 	.word	0x00000000
	.align		4
        /*0004*/ 	.word	0xffffffff
	.align		4
        /*0008*/ 	.word	0x00000000
	.align		4
        /*000c*/ 	.word	0xfffffffe
	.align		4
        /*0010*/ 	.word	0x00000000
	.align		4
        /*0014*/ 	.word	0xfffffffd
	.align		4
        /*0018*/ 	.word	0x00000000
	.align		4
        /*001c*/ 	.word	0xfffffffc


//--------------------- .text._Z8blur_matPPfS0_   --------------------------
	.section	.text._Z8blur_matPPfS0_,"ax",@progbits
	.align	128
        .global         _Z8blur_matPPfS0_
        .type           _Z8blur_matPPfS0_,@function
        .size           _Z8blur_matPPfS0_,(.L_x_1 - _Z8blur_matPPfS0_)
        .other          _Z8blur_matPPfS0_,@"STO_CUDA_ENTRY STV_DEFAULT"
_Z8blur_matPPfS0_:
.text._Z8blur_matPPfS0_:
[----:B------:R-:W-:Y:S01]  /*0000*/  LDC R1, c[0x0][0x37c] ;  /* 0x0000df00ff017b82 */ /* 0x000fe20000000800 */
[----:B------:R-:W0:Y:S07]  /*0010*/  S2R R0, SR_TID.Y ;  /* 0x0000000000007919 */ /* 0x000e2e0000002200 */
[----:B------:R-:W0:Y:S01]  /*0020*/  S2UR UR6, SR_CTAID.Y ;  /* 0x00000000000679c3 */ /* 0x000e220000002600 */
[----:B------:R-:W1:Y:S07]  /*0030*/  LDCU.64 UR4, c[0x0][0x358] ;  /* 0x00006b00ff0477ac */ /* 0x000e6e0008000a00 */
[----:B------:R-:W0:Y:S08]  /*0040*/  LDC R5, c[0x0][0x364] ;  /* 0x0000d900ff057b82 */ /* 0x000e300000000800 */
[----:B------:R-:W2:Y:S08]  /*0050*/  LDC.64 R2, c[0x0][0x380] ;  /* 0x0000e000ff027b82 */ /* 0x000eb00000000a00 */
[----:B------:R-:W3:Y:S01]  /*0060*/  LDC.64 R6, c[0x0][0x388] ;  /* 0x0000e200ff067b82 */ /* 0x000ee20000000a00 */
[----:B0-----:R-:W-:-:S04]  /*0070*/  IMAD R5, R5, UR6, R0 ;  /* 0x0000000605057c24 */ /* 0x001fc8000f8e0200 */
[----:B--2---:R-:W-:-:S06]  /*0080*/  IMAD.WIDE.U32 R2, R5, 0x8, R2 ;  /* 0x0000000805027825 */ /* 0x004fcc00078e0002 */
[----:B-1----:R-:W2:Y:S01]  /*0090*/  LDG.E.64 R2, desc[UR4][R2.64] ;  /* 0x0000000402027981 */ /* 0x002ea2000c1e1b00 */
[----:B------:R-:W0:Y:S01]  /*00a0*/  S2UR UR6, SR_CTAID.X ;  /* 0x00000000000679c3 */ /* 0x000e220000002500 */
[----:B---3--:R-:W-:Y:S01]  /*00b0*/  IMAD.WIDE.U32 R6, R5, 0x8, R6 ;  /* 0x0000000805067825 */ /* 0x008fe200078e0006 */
[----:B------:R-:W0:Y:S05]  /*00c0*/  S2R R0, SR_TID.X ;  /* 0x0000000000007919 */ /* 0x000e2a0000002100 */
[----:B------:R-:W3:Y:S01]  /*00d0*/  LDG.E.64 R6, desc[UR4][R6.64] ;  /* 0x0000000406067981 */ /* 0x000ee2000c1e1b00 */
[----:B------:R-:W0:Y:S02]  /*00e0*/  LDC R9, c[0x0][0x360] ;  /* 0x0000d800ff097b82 */ /* 0x000e240000000800 */
[----:B0-----:R-:W-:-:S04]  /*00f0*/  IMAD R9, R9, UR6, R0 ;  /* 0x0000000609097c24 */ /* 0x001fc8000f8e0200 */
[----:B--2---:R-:W-:-:S06]  /*0100*/  IMAD.WIDE R4, R9, 0x4, R2 ;  /* 0x0000000409047825 */ /* 0x004fcc00078e0202 */
[----:B------:R-:W2:Y:S01]  /*0110*/  LDG.E R4, desc[UR4][R4.64] ;  /* 0x0000000404047981 */ /* 0x000ea2000c1e1900 */
[----:B---3--:R-:W-:-:S04]  /*0120*/  IMAD.WIDE R8, R9, 0x4, R6 ;  /* 0x0000000409087825 */ /* 0x008fc800078e0206 */
[----:B--2---:R-:W-:-:S05]  /*0130*/  FADD R3, R4, 1 ;  /* 0x3f80000004037421 */ /* 0x004fca0000000000 */
[----:B------:R-:W-:Y:S01]  /*0140*/  STG.E desc[UR4][R8.64], R3 ;  /* 0x0000000308007986 */ /* 0x000fe2000c101904 */
[----:B------:R-:W-:Y:S05]  /*0150*/  EXIT ;  /* 0x000000000000794d */ /* 0x000fea0003800000 */
.L_x_0:
[----:B------:R-:W-:-:S00]  /*0160*/  BRA `(.L_x_0) ;  /* 0xfffffffc00fc7947 */ /* 0x000fc0000383ffff */
[----:B------:R-:W-:-:S00]  /*0170*/  NOP ;  /* 0x0000000000007918 */ /* 0x000fc00000000000 */
        /* <DEDUP_REMOVED lines=8> */
.L_x_1:


//--------------------- .nv.shared.reserved.0     --------------------------
	.section	.nv.shared.reserved.0,"aw",@nobits
	.weak		__nv_reservedSMEM_offset_0_alias
	.size		__nv_reservedSMEM_offset_0_alias, 0, 64
	.other		__nv_reservedSMEM_offset_0_alias,@"STO_CUDA_RESERVED_SHARED STV_DEFAULT"
__nv_reservedSMEM_offset_0_alias:
	.zero		0
	.zero		64


//--------------------- .nv.constant0._Z8blur_matPPfS0_ --------------------------
	.section	.nv.constant0._Z8blur_matPPfS0_,"a",@progbits
	.sectionflags	@""
	.align	4
.nv.constant0._Z8blur_matPPfS0_:
	.zero		912


//--------------------- SYMBOLS --------------------------

	.type		.nv.reservedSmem.offset0,@object
	.size		.nv.reservedSmem.offset0,0x4
